	.headerflags	@"EF_CUDA_TEXMODE_UNIFIED EF_CUDA_64BIT_ADDRESS EF_CUDA_ACCELERATORS EF_CUDA_SM90 EF_CUDA_VIRTUAL_SM(EF_CUDA_SM90)"
	.elftype	@"ET_EXEC"


//--------------------- .nv.info                  --------------------------
	.section	.nv.info,"",@"SHT_CUDA_INFO"
	.align	4


	//----- nvinfo : EIATTR_REGCOUNT
	.align		4
        /*0000*/ 	.byte	0x04, 0x2f
        /*0002*/ 	.short	(.L_3 - .L_2)
	.align		4
.L_2:
        /*0004*/ 	.word	index@(triton_poi_fused__native_batch_norm_legit_no_training_cat_relu_23)
        /*0008*/ 	.word	0x0000001a


	//----- nvinfo : EIATTR_MIN_STACK_SIZE
	.align		4
.L_3:
        /*000c*/ 	.byte	0x04, 0x12
        /*000e*/ 	.short	(.L_5 - .L_4)
	.align		4
.L_4:
        /*0010*/ 	.word	index@(triton_poi_fused__native_batch_norm_legit_no_training_cat_relu_23)
        /*0014*/ 	.word	0x00000000


	//----- nvinfo : EIATTR_FRAME_SIZE
	.align		4
.L_5:
        /*0018*/ 	.byte	0x04, 0x11
        /*001a*/ 	.short	(.L_7 - .L_6)
	.align		4
.L_6:
        /*001c*/ 	.word	index@(triton_poi_fused__native_batch_norm_legit_no_training_cat_relu_23)
        /*0020*/ 	.word	0x00000000


	//----- nvinfo : EIATTR_MIN_STACK_SIZE
	.align		4
.L_7:
        /*0024*/ 	.byte	0x04, 0x12
        /*0026*/ 	.short	(.L_9 - .L_8)
	.align		4
.L_8:
        /*0028*/ 	.word	index@(triton_poi_fused__native_batch_norm_legit_no_training_cat_relu_23)
        /*002c*/ 	.word	0x00000000
.L_9:


//--------------------- .nv.info.triton_poi_fused__native_batch_norm_legit_no_training_cat_relu_23 --------------------------
	.section	.nv.info.triton_poi_fused__native_batch_norm_legit_no_training_cat_relu_23,"",@"SHT_CUDA_INFO"
	.sectionflags	@""
	.align	4


	//----- nvinfo : EIATTR_CUDA_API_VERSION
	.align		4
        /*0000*/ 	.byte	0x04, 0x37
        /*0002*/ 	.short	(.L_11 - .L_10)
.L_10:
        /*0004*/ 	.word	0x0000007c


	//----- nvinfo : EIATTR_KPARAM_INFO
	.align		4
.L_11:
        /*0008*/ 	.byte	0x04, 0x17
        /*000a*/ 	.short	(.L_13 - .L_12)
.L_12:
        /*000c*/ 	.word	0x00000000
        /*0010*/ 	.short	0x0009
        /*0012*/ 	.short	0x0048
        /*0014*/ 	.byte	0x00, 0xf0, 0x11, 0x00


	//----- nvinfo : EIATTR_KPARAM_INFO
	.align		4
.L_13:
        /*0018*/ 	.byte	0x04, 0x17
        /*001a*/ 	.short	(.L_15 - .L_14)
.L_14:
        /*001c*/ 	.word	0x00000000
        /*0020*/ 	.short	0x0008
        /*0022*/ 	.short	0x0040
        /*0024*/ 	.byte	0x00, 0xf4, 0x21, 0x00


	//----- nvinfo : EIATTR_KPARAM_INFO
	.align		4
.L_15:
        /*0028*/ 	.byte	0x04, 0x17
        /*002a*/ 	.short	(.L_17 - .L_16)
.L_16:
        /*002c*/ 	.word	0x00000000
        /*0030*/ 	.short	0x0007
        /*0032*/ 	.short	0x0038
        /*0034*/ 	.byte	0x00, 0xf4, 0x21, 0x00


	//----- nvinfo : EIATTR_KPARAM_INFO
	.align		4
.L_17:
        /*0038*/ 	.byte	0x04, 0x17
        /*003a*/ 	.short	(.L_19 - .L_18)
.L_18:
        /*003c*/ 	.word	0x00000000
        /*0040*/ 	.short	0x0006
        /*0042*/ 	.short	0x0030
        /*0044*/ 	.byte	0x00, 0xf4, 0x21, 0x00


	//----- nvinfo : EIATTR_KPARAM_INFO
	.align		4
.L_19:
        /*0048*/ 	.byte	0x04, 0x17
        /*004a*/ 	.short	(.L_21 - .L_20)
.L_20:
        /*004c*/ 	.word	0x00000000
        /*0050*/ 	.short	0x0005
        /*0052*/ 	.short	0x0028
        /*0054*/ 	.byte	0x00, 0xf4, 0x21, 0x00


	//----- nvinfo : EIATTR_KPARAM_INFO
	.align		4
.L_21:
        /*0058*/ 	.byte	0x04, 0x17
        /*005a*/ 	.short	(.L_23 - .L_22)
.L_22:
        /*005c*/ 	.word	0x00000000
        /*0060*/ 	.short	0x0004
        /*0062*/ 	.short	0x0020
        /*0064*/ 	.byte	0x00, 0xf4, 0x21, 0x00


	//----- nvinfo : EIATTR_KPARAM_INFO
	.align		4
.L_23:
        /*0068*/ 	.byte	0x04, 0x17
        /*006a*/ 	.short	(.L_25 - .L_24)
.L_24:
        /*006c*/ 	.word	0x00000000
        /*0070*/ 	.short	0x0003
        /*0072*/ 	.short	0x0018
        /*0074*/ 	.byte	0x00, 0xf4, 0x21, 0x00


	//----- nvinfo : EIATTR_KPARAM_INFO
	.align		4
.L_25:
        /*0078*/ 	.byte	0x04, 0x17
        /*007a*/ 	.short	(.L_27 - .L_26)
.L_26:
        /*007c*/ 	.word	0x00000000
        /*0080*/ 	.short	0x0002
        /*0082*/ 	.short	0x0010
        /*0084*/ 	.byte	0x00, 0xf4, 0x21, 0x00


	//----- nvinfo : EIATTR_KPARAM_INFO
	.align		4
.L_27:
        /*0088*/ 	.byte	0x04, 0x17
        /*008a*/ 	.short	(.L_29 - .L_28)
.L_28:
        /*008c*/ 	.word	0x00000000
        /*0090*/ 	.short	0x0001
        /*0092*/ 	.short	0x0008
        /*0094*/ 	.byte	0x00, 0xf4, 0x21, 0x00


	//----- nvinfo : EIATTR_KPARAM_INFO
	.align		4
.L_29:
        /*0098*/ 	.byte	0x04, 0x17
        /*009a*/ 	.short	(.L_31 - .L_30)
.L_30:
        /*009c*/ 	.word	0x00000000
        /*00a0*/ 	.short	0x0000
        /*00a2*/ 	.short	0x0000
        /*00a4*/ 	.byte	0x00, 0xf4, 0x21, 0x00


	//----- nvinfo : EIATTR_SPARSE_MMA_MASK
	.align		4
.L_31:
        /*00a8*/ 	.byte	0x03, 0x50
        /*00aa*/ 	.short	0x0000


	//----- nvinfo : EIATTR_MAXREG_COUNT
	.align		4
        /*00ac*/ 	.byte	0x03, 0x1b
        /*00ae*/ 	.short	0x00ff


	//----- nvinfo : EIATTR_EXIT_INSTR_OFFSETS
	.align		4
        /*00b0*/ 	.byte	0x04, 0x1c
        /*00b2*/ 	.short	(.L_33 - .L_32)


	//   ....[0]....
.L_32:
        /*00b4*/ 	.word	0x00000590


	//----- nvinfo : EIATTR_REQNTID
	.align		4
.L_33:
        /*00b8*/ 	.byte	0x04, 0x10
        /*00ba*/ 	.short	(.L_35 - .L_34)
.L_34:
        /*00bc*/ 	.word	0x00000100
        /*00c0*/ 	.word	0x00000001
        /*00c4*/ 	.word	0x00000001


	//----- nvinfo : EIATTR_CBANK_PARAM_SIZE
	.align		4
.L_35:
        /*00c8*/ 	.byte	0x03, 0x19
        /*00ca*/ 	.short	0x004c


	//----- nvinfo : EIATTR_PARAM_CBANK
	.align		4
        /*00cc*/ 	.byte	0x04, 0x0a
        /*00ce*/ 	.short	(.L_37 - .L_36)
	.align		4
.L_36:
        /*00d0*/ 	.word	index@(.nv.constant0.triton_poi_fused__native_batch_norm_legit_no_training_cat_relu_23)
        /*00d4*/ 	.short	0x0210
        /*00d6*/ 	.short	0x004c


	//----- nvinfo : EIATTR_SW_WAR
	.align		4
.L_37:
        /*00d8*/ 	.byte	0x04, 0x36
        /*00da*/ 	.short	(.L_39 - .L_38)
.L_38:
        /*00dc*/ 	.word	0x00000008
.L_39:


//--------------------- .nv.callgraph             --------------------------
	.section	.nv.callgraph,"",@"SHT_CUDA_CALLGRAPH"
	.align	4
	.sectionentsize	8
	.align		4
        /*0000*/ 	.word	0x00000000
	.align		4
        /*0004*/ 	.word	0xffffffff
	.align		4
        /*0008*/ 	.word	0x00000000
	.align		4
        /*000c*/ 	.word	0xfffffffe
	.align		4
        /*0010*/ 	.word	0x00000000
	.align		4
        /*0014*/ 	.word	0xfffffffd
	.align		4
        /*0018*/ 	.word	0x00000000
	.align		4
        /*001c*/ 	.word	0xfffffffc


//--------------------- .nv.constant4             --------------------------
	.section	.nv.constant4,"a",@progbits
	.align	8
	.align		8
.nv.constant4:
        /*0000*/ 	.dword	_$_str
	.align		8
        /*0008*/ 	.dword	_$_str_$_2


//--------------------- .text.triton_poi_fused__native_batch_norm_legit_no_training_cat_relu_23 --------------------------
	.section	.text.triton_poi_fused__native_batch_norm_legit_no_training_cat_relu_23,"ax",@progbits
	.align	128
        .global         triton_poi_fused__native_batch_norm_legit_no_training_cat_relu_23
        .type           triton_poi_fused__native_batch_norm_legit_no_training_cat_relu_23,@function
        .size           triton_poi_fused__native_batch_norm_legit_no_training_cat_relu_23,(.L_x_1 - triton_poi_fused__native_batch_norm_legit_no_training_cat_relu_23)
        .other          triton_poi_fused__native_batch_norm_legit_no_training_cat_relu_23,@"STO_CUDA_ENTRY STV_DEFAULT"
triton_poi_fused__native_batch_norm_legit_no_training_cat_relu_23:
.text.triton_poi_fused__native_batch_norm_legit_no_training_cat_relu_23:
[----:B------:R-:W-:Y:S01]  /*0000*/  LDC R1, c[0x0][0x28] ;  /* 0x00000a00ff017b82 */ /* 0x000fe20000000800 */
[----:B------:R-:W1:Y:S07]  /*0010*/  S2R R0, SR_TID.X ;  /* 0x0000000000007919 */ /* 0x000e6e0000002100 */
[----:B------:R-:W2:Y:S01]  /*0020*/  LDC.64 R8, c[0x0][0x230] ;  /* 0x00008c00ff087b82 */ /* 0x000ea20000000a00 */
[----:B------:R-:W-:Y:S01]  /*0030*/  IMAD.MOV.U32 R4, RZ, RZ, RZ ;  /* 0x000000ffff047224 */ /* 0x000fe200078e00ff */
[----:B------:R-:W-:Y:S01]  /*0040*/  ULDC.64 UR4, c[0x0][0x208] ;  /* 0x0000820000047ab9 */ /* 0x000fe20000000a00 */
[----:B------:R-:W3:Y:S05]  /*0050*/  S2R R3, SR_CTAID.X ;  /* 0x0000000000037919 */ /* 0x000eea0000002500 */
[----:B------:R-:W4:Y:S08]  /*0060*/  LDC.64 R16, c[0x0][0x220] ;  /* 0x00008800ff107b82 */ /* 0x000f300000000a00 */
[----:B------:R-:W5:Y:S01]  /*0070*/  LDC.64 R14, c[0x0][0x228] ;  /* 0x00008a00ff0e7b82 */ /* 0x000f620000000a00 */
[----:B-1----:R-:W-:-:S04]  /*0080*/  SHF.L.U32 R0, R0, 0x1, RZ ;  /* 0x0000000100007819 */ /* 0x002fc800000006ff */
[----:B------:R-:W-:-:S04]  /*0090*/  LOP3.LUT R0, R0, 0x1fe, RZ, 0xc0, !PT ;  /* 0x000001fe00007812 */ /* 0x000fc800078ec0ff */
[----:B---3--:R-:W-:-:S04]  /*00a0*/  LEA R3, R3, R0, 0x9 ;  /* 0x0000000003037211 */ /* 0x008fc800078e48ff */
[----:B------:R-:W-:-:S04]  /*00b0*/  SHF.R.S32.HI R2, RZ, 0x1f, R3 ;  /* 0x0000001fff027819 */ /* 0x000fc80000011403 */
[----:B------:R-:W-:-:S04]  /*00c0*/  LEA.HI R0, R2, R3, RZ, 0xa ;  /* 0x0000000302007211 */ /* 0x000fc800078f50ff */
[----:B------:R-:W-:-:S05]  /*00d0*/  SHF.R.S32.HI R5, RZ, 0xa, R0 ;  /* 0x0000000aff057819 */ /* 0x000fca0000011400 */
[----:B------:R-:W-:-:S05]  /*00e0*/  IMAD.HI R2, R5, -0x77777777, R4 ;  /* 0x8888888905027827 */ /* 0x000fca00078e0204 */
[----:B------:R-:W-:-:S04]  /*00f0*/  SHF.R.U32.HI R7, RZ, 0x1f, R2 ;  /* 0x0000001fff077819 */ /* 0x000fc80000011602 */
[----:B------:R-:W-:Y:S01]  /*0100*/  LEA.HI.SX32 R7, R2, R7, 0x1b ;  /* 0x0000000702077211 */ /* 0x000fe200078fdaff */
[----:B------:R-:W-:-:S04]  /*0110*/  HFMA2.MMA R2, -RZ, RZ, 0, 0 ;  /* 0x00000000ff027435 */ /* 0x000fc800000001ff */
[----:B------:R-:W-:Y:S02]  /*0120*/  IMAD R11, R7, -0x3c, R5 ;  /* 0xffffffc4070b7824 */ /* 0x000fe400078e0205 */
[----:B------:R-:W1:Y:S02]  /*0130*/  LDC.64 R6, c[0x0][0x218] ;  /* 0x00008600ff067b82 */ /* 0x000e640000000a00 */
[----:B--2---:R-:W-:-:S05]  /*0140*/  IMAD.WIDE R8, R11, 0x4, R8 ;  /* 0x000000040b087825 */ /* 0x004fca00078e0208 */
[----:B------:R2:W3:Y:S01]  /*0150*/  LDG.E.EL R10, desc[UR4][R8.64] ;  /* 0x00000004080a7981 */ /* 0x0004e2000c2e1900 */
[----:B------:R-:W-:Y:S01]  /*0160*/  IMAD.HI R4, R3, -0x77777777, R2 ;  /* 0x8888888903047827 */ /* 0x000fe200078e0202 */
[----:B------:R-:W-:Y:S02]  /*0170*/  LOP3.LUT R2, R0, 0xfffffc00, RZ, 0xc0, !PT ;  /* 0xfffffc0000027812 */ /* 0x000fe400078ec0ff */
[----:B------:R-:W-:Y:S02]  /*0180*/  ISETP.GT.AND P0, PT, R11, 0x37, PT ;  /* 0x000000370b00780c */ /* 0x000fe40003f04270 */
[----:B------:R-:W-:Y:S01]  /*0190*/  SHF.R.U32.HI R5, RZ, 0x1f, R4 ;  /* 0x0000001fff057819 */ /* 0x000fe20000011604 */
[----:B------:R-:W-:Y:S01]  /*01a0*/  IMAD.IADD R2, R3, 0x1, -R2 ;  /* 0x0000000103027824 */ /* 0x000fe200078e0a02 */
[----:B------:R-:W-:Y:S02]  /*01b0*/  ISETP.GE.AND P2, PT, R11, 0x38, PT ;  /* 0x000000380b00780c */ /* 0x000fe40003f46270 */
[----:B------:R-:W-:Y:S01]  /*01c0*/  LEA.HI.SX32 R13, R4, R5, 0x11 ;  /* 0x00000005040d7211 */ /* 0x000fe200078f8aff */
[----:B--2---:R-:W2:Y:S03]  /*01d0*/  LDC.64 R8, c[0x0][0x240] ;  /* 0x00009000ff087b82 */ /* 0x004ea60000000a00 */
[C---:B------:R-:W-:Y:S01]  /*01e0*/  LEA R2, R13.reuse, R2, 0xc ;  /* 0x000000020d027211 */ /* 0x040fe200078e60ff */
[----:B------:R-:W-:-:S04]  /*01f0*/  IMAD R0, R13, -0xf000, R3 ;  /* 0xffff10000d007824 */ /* 0x000fc800078e0203 */
[----:B------:R-:W2:Y:S01]  /*0200*/  LDC.64 R4, c[0x0][0x210] ;  /* 0x00008400ff047b82 */ /* 0x000ea20000000a00 */
[----:B------:R-:W-:Y:S02]  /*0210*/  IMAD R2, R11, 0x400, R2 ;  /* 0x000004000b027824 */ /* 0x000fe400078e0202 */
[----:B------:R-:W-:-:S03]  /*0220*/  IMAD R19, R13, 0xe000, R0 ;  /* 0x0000e0000d137824 */ /* 0x000fc600078e0200 */
[----:B------:R-:W-:Y:S02]  /*0230*/  IADD3 R21, R2, -0xe000, RZ ;  /* 0xffff200002157810 */ /* 0x000fe40007ffe0ff */
[----:B------:R-:W2:Y:S01]  /*0240*/  LDC.64 R12, c[0x0][0x238] ;  /* 0x00008e00ff0c7b82 */ /* 0x000ea20000000a00 */
[----:B------:R-:W-:Y:S02]  /*0250*/  IMAD.MOV.U32 R0, RZ, RZ, RZ ;  /* 0x000000ffff007224 */ /* 0x000fe400078e00ff */
[----:B-1----:R-:W-:Y:S01]  /*0260*/  IMAD.WIDE R20, R21, 0x4, R6 ;  /* 0x0000000415147825 */ /* 0x002fe200078e0206 */
[----:B------:R-:W-:Y:S02]  /*0270*/  CS2R R6, SRZ ;  /* 0x0000000000067805 */ /* 0x000fe4000001ff00 */
[----:B------:R-:W-:Y:S01]  /*0280*/  MOV R2, RZ ;  /* 0x000000ff00027202 */ /* 0x000fe20000000f00 */
[----:B----4-:R-:W-:-:S03]  /*0290*/  IMAD.WIDE R22, R11, 0x4, R16 ;  /* 0x000000040b167825 */ /* 0x010fc600078e0210 */
[----:B------:R-:W4:Y:S01]  /*02a0*/  @P0 LDG.E.64 R6, desc[UR4][R20.64] ;  /* 0x0000000414060981 */ /* 0x000f22000c1e1b00 */
[----:B-----5:R-:W-:-:S03]  /*02b0*/  IMAD.WIDE R14, R11, 0x4, R14 ;  /* 0x000000040b0e7825 */ /* 0x020fc600078e020e */
[----:B------:R-:W5:Y:S01]  /*02c0*/  @P0 LDG.E.EL R0, desc[UR4][R22.64+-0xe0] ;  /* 0xffff200416000981 */ /* 0x000f62000c2e1900 */
[----:B0-2---:R-:W-:Y:S01]  /*02d0*/  IMAD.WIDE R18, R19, 0x4, R4 ;  /* 0x0000000413127825 */ /* 0x005fe200078e0204 */
[----:B------:R-:W-:Y:S02]  /*02e0*/  CS2R R4, SRZ ;  /* 0x0000000000047805 */ /* 0x000fe4000001ff00 */
[----:B------:R-:W2:Y:S04]  /*02f0*/  @P0 LDG.E.EL R2, desc[UR4][R22.64+-0xe0] ;  /* 0xffff200416020981 */ /* 0x000ea8000c2e1900 */
[----:B------:R0:W2:Y:S04]  /*0300*/  LDG.E.EL R14, desc[UR4][R14.64] ;  /* 0x000000040e0e7981 */ /* 0x0000a8000c2e1900 */
[----:B------:R-:W2:Y:S01]  /*0310*/  @!P2 LDG.E.64 R4, desc[UR4][R18.64] ;  /* 0x000000041204a981 */ /* 0x000ea2000c1e1b00 */
[----:B------:R-:W-:-:S04]  /*0320*/  IMAD.WIDE R16, R11, 0x4, R12 ;  /* 0x000000040b107825 */ /* 0x000fc800078e020c */
[----:B------:R-:W-:Y:S02]  /*0330*/  IMAD.WIDE R8, R11, 0x4, R8 ;  /* 0x000000040b087825 */ /* 0x000fe400078e0208 */
[----:B------:R-:W2:Y:S04]  /*0340*/  LDG.E.EL R11, desc[UR4][R16.64] ;  /* 0x00000004100b7981 */ /* 0x000ea8000c2e1900 */
[----:B------:R1:W2:Y:S01]  /*0350*/  LDG.E.EL R12, desc[UR4][R8.64] ;  /* 0x00000004080c7981 */ /* 0x0002a2000c2e1900 */
[----:B0-----:R-:W-:Y:S01]  /*0360*/  IMAD.MOV.U32 R15, RZ, RZ, 0x3e800000 ;  /* 0x3e800000ff0f7424 */ /* 0x001fe200078e00ff */
[----:B-1----:R-:W0:Y:S02]  /*0370*/  LDC.64 R8, c[0x0][0x248] ;  /* 0x00009200ff087b82 */ /* 0x002e240000000a00 */
[----:B0-----:R-:W-:-:S04]  /*0380*/  IMAD.WIDE R8, R3, 0x4, R8 ;  /* 0x0000000403087825 */ /* 0x001fc800078e0208 */
[----:B---3--:R-:W-:-:S04]  /*0390*/  FADD R10, R10, 9.9999997473787516356e-06 ;  /* 0x3727c5ac0a0a7421 */ /* 0x008fc80000000000 */
[----:B------:R-:W0:Y:S02]  /*03a0*/  MUFU.SQRT R13, R10 ;  /* 0x0000000a000d7308 */ /* 0x000e240000002000 */
[C---:B0-----:R-:W-:Y:S02]  /*03b0*/  FSETP.GT.AND P1, PT, R13.reuse, 8.50705917302346158658e+37, PT ;  /* 0x7e8000000d00780b */ /* 0x041fe40003f24000 */
[----:B------:R-:W-:-:S11]  /*03c0*/  FSETP.GEU.AND P3, PT, R13, 1.175494350822287508e-38, PT ;  /* 0x008000000d00780b */ /* 0x000fd60003f6e000 */
[----:B------:R-:W-:-:S04]  /*03d0*/  @P1 FMUL R13, R13, 0.25 ;  /* 0x3e8000000d0d1820 */ /* 0x000fc80000400000 */
[----:B------:R-:W-:Y:S01]  /*03e0*/  @!P3 FMUL R13, R13, 16777216 ;  /* 0x4b8000000d0db820 */ /* 0x000fe20000400000 */
[----:B------:R-:W-:-:S05]  /*03f0*/  FSEL R10, R15, 1, P1 ;  /* 0x3f8000000f0a7808 */ /* 0x000fca0000800000 */
[----:B------:R-:W0:Y:S01]  /*0400*/  MUFU.RCP R13, R13 ;  /* 0x0000000d000d7308 */ /* 0x000e220000001000 */
[----:B----4-:R-:W-:Y:S02]  /*0410*/  SEL R18, R6, RZ, P0 ;  /* 0x000000ff06127207 */ /* 0x010fe40000000000 */
[----:B-----5:R-:W-:Y:S02]  /*0420*/  SEL R15, R0, RZ, P0 ;  /* 0x000000ff000f7207 */ /* 0x020fe40000000000 */
[----:B------:R-:W-:Y:S02]  /*0430*/  SEL R19, R7, RZ, P0 ;  /* 0x000000ff07137207 */ /* 0x000fe40000000000 */
[----:B--2---:R-:W-:Y:S01]  /*0440*/  SEL R2, R2, RZ, P0 ;  /* 0x000000ff02027207 */ /* 0x004fe20000000000 */
[----:B------:R-:W1:Y:S01]  /*0450*/  LDC.64 R6, c[0x0][0x250] ;  /* 0x00009400ff067b82 */ /* 0x000e620000000a00 */
[----:B------:R-:W-:Y:S01]  /*0460*/  @!P3 FMUL R10, R10, 16777216 ;  /* 0x4b8000000a0ab820 */ /* 0x000fe20000400000 */
[----:B------:R-:W-:Y:S01]  /*0470*/  SEL R4, R4, RZ, !P2 ;  /* 0x000000ff04047207 */ /* 0x000fe20005000000 */
[----:B------:R-:W-:Y:S01]  /*0480*/  @P2 FADD R4, R18, R15 ;  /* 0x0000000f12042221 */ /* 0x000fe20000000000 */
[----:B------:R-:W-:Y:S01]  /*0490*/  SEL R5, R5, RZ, !P2 ;  /* 0x000000ff05057207 */ /* 0x000fe20005000000 */
[----:B------:R-:W-:Y:S01]  /*04a0*/  @P2 FADD R5, R19, R2 ;  /* 0x0000000213052221 */ /* 0x000fe20000000000 */
[----:B0-----:R-:W-:Y:S01]  /*04b0*/  FMUL R13, R13, R10 ;  /* 0x0000000a0d0d7220 */ /* 0x001fe20000400000 */
[----:B------:R-:W-:-:S02]  /*04c0*/  FADD R0, -R14, R4 ;  /* 0x000000040e007221 */ /* 0x000fc40000000100 */
[----:B------:R-:W-:Y:S02]  /*04d0*/  FADD R14, -R14, R5 ;  /* 0x000000050e0e7221 */ /* 0x000fe40000000100 */
[-C--:B------:R-:W-:Y:S02]  /*04e0*/  FMUL R0, R0, R13.reuse ;  /* 0x0000000d00007220 */ /* 0x080fe40000400000 */
[----:B------:R-:W-:Y:S02]  /*04f0*/  FMUL R13, R14, R13 ;  /* 0x0000000d0e0d7220 */ /* 0x000fe40000400000 */
[C-C-:B------:R-:W-:Y:S02]  /*0500*/  FFMA R0, R11.reuse, R0, R12.reuse ;  /* 0x000000000b007223 */ /* 0x140fe4000000000c */
[----:B------:R-:W-:-:S03]  /*0510*/  FFMA R13, R11, R13, R12 ;  /* 0x0000000d0b0d7223 */ /* 0x000fc6000000000c */
[C---:B------:R-:W-:Y:S02]  /*0520*/  FSETP.GEU.AND P0, PT, R0.reuse, RZ, PT ;  /* 0x000000ff0000720b */ /* 0x040fe40003f0e000 */
[----:B------:R-:W-:Y:S01]  /*0530*/  FSETP.GEU.AND P1, PT, R13, RZ, PT ;  /* 0x000000ff0d00720b */ /* 0x000fe20003f2e000 */
[----:B-1----:R-:W-:Y:S01]  /*0540*/  IMAD.WIDE R6, R3, 0x4, R6 ;  /* 0x0000000403067825 */ /* 0x002fe200078e0206 */
[----:B------:R-:W-:Y:S02]  /*0550*/  FSEL R12, R0, RZ, P0 ;  /* 0x000000ff000c7208 */ /* 0x000fe40000000000 */
[----:B------:R-:W-:Y:S01]  /*0560*/  FSEL R13, R13, RZ, P1 ;  /* 0x000000ff0d0d7208 */ /* 0x000fe20000800000 */
[----:B------:R-:W-:Y:S04]  /*0570*/  STG.E.64 desc[UR4][R8.64], R4 ;  /* 0x0000000408007986 */ /* 0x000fe8000c101b04 */
[----:B------:R-:W-:Y:S01]  /*0580*/  STG.E.64 desc[UR4][R6.64], R12 ;  /* 0x0000000c06007986 */ /* 0x000fe2000c101b04 */
[----:B------:R-:W-:Y:S05]  /*0590*/  EXIT ;  /* 0x000000000000794d */ /* 0x000fea0003800000 */
.L_x_0:
[----:B------:R-:W-:-:S00]  /*05a0*/  BRA `(.L_x_0) ;  /* 0xfffffffc00fc7947 */ /* 0x000fc0000383ffff */
[----:B------:R-:W-:-:S00]  /*05b0*/  NOP ;  /* 0x0000000000007918 */ /* 0x000fc00000000000 */
        /* <DEDUP_REMOVED lines=12> */
.L_x_1:


//--------------------- .nv.global.init           --------------------------
	.section	.nv.global.init,"aw",@progbits
.nv.global.init:
	.type		_$_str,@object
	.size		_$_str,(_$_str_$_2 - _$_str)
_$_str:
        /*0000*/ 	.byte	0x5f, 0x5f, 0x43, 0x55, 0x44, 0x41, 0x5f, 0x46, 0x54, 0x5a, 0x00
	.type		_$_str_$_2,@object
	.size		_$_str_$_2,(.L_1 - _$_str_$_2)
_$_str_$_2:
        /*000b*/ 	.byte	0x5f, 0x5f, 0x43, 0x55, 0x44, 0x41, 0x5f, 0x50, 0x52, 0x45, 0x43, 0x5f, 0x53, 0x51, 0x52, 0x54
        /*001b*/ 	.byte	0x00
.L_1:


//--------------------- .nv.constant0.triton_poi_fused__native_batch_norm_legit_no_training_cat_relu_23 --------------------------
	.section	.nv.constant0.triton_poi_fused__native_batch_norm_legit_no_training_cat_relu_23,"a",@progbits
	.sectionflags	@""
	.align	4
.nv.constant0.triton_poi_fused__native_batch_norm_legit_no_training_cat_relu_23:
	.zero		604
